	.headerflags	@"EF_CUDA_TEXMODE_UNIFIED EF_CUDA_64BIT_ADDRESS EF_CUDA_ACCELERATORS EF_CUDA_SM90 EF_CUDA_VIRTUAL_SM(EF_CUDA_SM90)"
	.elftype	@"ET_EXEC"


//--------------------- .nv.info                  --------------------------
	.section	.nv.info,"",@"SHT_CUDA_INFO"
	.align	4


	//----- nvinfo : EIATTR_REGCOUNT
	.align		4
        /*0000*/ 	.byte	0x04, 0x2f
        /*0002*/ 	.short	(.L_1 - .L_0)
	.align		4
.L_0:
        /*0004*/ 	.word	index@(triton_poi_fused_constant_pad_nd_silu_13)
        /*0008*/ 	.word	0x0000001e


	//----- nvinfo : EIATTR_MIN_STACK_SIZE
	.align		4
.L_1:
        /*000c*/ 	.byte	0x04, 0x12
        /*000e*/ 	.short	(.L_3 - .L_2)
	.align		4
.L_2:
        /*0010*/ 	.word	index@(triton_poi_fused_constant_pad_nd_silu_13)
        /*0014*/ 	.word	0x00000000


	//----- nvinfo : EIATTR_FRAME_SIZE
	.align		4
.L_3:
        /*0018*/ 	.byte	0x04, 0x11
        /*001a*/ 	.short	(.L_5 - .L_4)
	.align		4
.L_4:
        /*001c*/ 	.word	index@(triton_poi_fused_constant_pad_nd_silu_13)
        /*0020*/ 	.word	0x00000000


	//----- nvinfo : EIATTR_MIN_STACK_SIZE
	.align		4
.L_5:
        /*0024*/ 	.byte	0x04, 0x12
        /*0026*/ 	.short	(.L_7 - .L_6)
	.align		4
.L_6:
        /*0028*/ 	.word	index@(triton_poi_fused_constant_pad_nd_silu_13)
        /*002c*/ 	.word	0x00000000
.L_7:


//--------------------- .nv.info.triton_poi_fused_constant_pad_nd_silu_13 --------------------------
	.section	.nv.info.triton_poi_fused_constant_pad_nd_silu_13,"",@"SHT_CUDA_INFO"
	.sectionflags	@""
	.align	4


	//----- nvinfo : EIATTR_CUDA_API_VERSION
	.align		4
        /*0000*/ 	.byte	0x04, 0x37
        /*0002*/ 	.short	(.L_9 - .L_8)
.L_8:
        /*0004*/ 	.word	0x0000007c


	//----- nvinfo : EIATTR_KPARAM_INFO
	.align		4
.L_9:
        /*0008*/ 	.byte	0x04, 0x17
        /*000a*/ 	.short	(.L_11 - .L_10)
.L_10:
        /*000c*/ 	.word	0x00000000
        /*0010*/ 	.short	0x0002
        /*0012*/ 	.short	0x0010
        /*0014*/ 	.byte	0x00, 0xf0, 0x11, 0x00


	//----- nvinfo : EIATTR_KPARAM_INFO
	.align		4
.L_11:
        /*0018*/ 	.byte	0x04, 0x17
        /*001a*/ 	.short	(.L_13 - .L_12)
.L_12:
        /*001c*/ 	.word	0x00000000
        /*0020*/ 	.short	0x0001
        /*0022*/ 	.short	0x0008
        /*0024*/ 	.byte	0x00, 0xf4, 0x21, 0x00


	//----- nvinfo : EIATTR_KPARAM_INFO
	.align		4
.L_13:
        /*0028*/ 	.byte	0x04, 0x17
        /*002a*/ 	.short	(.L_15 - .L_14)
.L_14:
        /*002c*/ 	.word	0x00000000
        /*0030*/ 	.short	0x0000
        /*0032*/ 	.short	0x0000
        /*0034*/ 	.byte	0x00, 0xf4, 0x21, 0x00


	//----- nvinfo : EIATTR_SPARSE_MMA_MASK
	.align		4
.L_15:
        /*0038*/ 	.byte	0x03, 0x50
        /*003a*/ 	.short	0x0000


	//----- nvinfo : EIATTR_MAXREG_COUNT
	.align		4
        /*003c*/ 	.byte	0x03, 0x1b
        /*003e*/ 	.short	0x00ff


	//----- nvinfo : EIATTR_EXIT_INSTR_OFFSETS
	.align		4
        /*0040*/ 	.byte	0x04, 0x1c
        /*0042*/ 	.short	(.L_17 - .L_16)


	//   ....[0]....
.L_16:
        /*0044*/ 	.word	0x00000bd0


	//   ....[1]....
        /*0048*/ 	.word	0x00000bf0


	//----- nvinfo : EIATTR_REQNTID
	.align		4
.L_17:
        /*004c*/ 	.byte	0x04, 0x10
        /*004e*/ 	.short	(.L_19 - .L_18)
.L_18:
        /*0050*/ 	.word	0x00000080
        /*0054*/ 	.word	0x00000001
        /*0058*/ 	.word	0x00000001


	//----- nvinfo : EIATTR_CBANK_PARAM_SIZE
	.align		4
.L_19:
        /*005c*/ 	.byte	0x03, 0x19
        /*005e*/ 	.short	0x0014


	//----- nvinfo : EIATTR_PARAM_CBANK
	.align		4
        /*0060*/ 	.byte	0x04, 0x0a
        /*0062*/ 	.short	(.L_21 - .L_20)
	.align		4
.L_20:
        /*0064*/ 	.word	index@(.nv.constant0.triton_poi_fused_constant_pad_nd_silu_13)
        /*0068*/ 	.short	0x0210
        /*006a*/ 	.short	0x0014


	//----- nvinfo : EIATTR_SW_WAR
	.align		4
.L_21:
        /*006c*/ 	.byte	0x04, 0x36
        /*006e*/ 	.short	(.L_23 - .L_22)
.L_22:
        /*0070*/ 	.word	0x00000008
.L_23:


//--------------------- .nv.callgraph             --------------------------
	.section	.nv.callgraph,"",@"SHT_CUDA_CALLGRAPH"
	.align	4
	.sectionentsize	8
	.align		4
        /*0000*/ 	.word	0x00000000
	.align		4
        /*0004*/ 	.word	0xffffffff
	.align		4
        /*0008*/ 	.word	0x00000000
	.align		4
        /*000c*/ 	.word	0xfffffffe
	.align		4
        /*0010*/ 	.word	0x00000000
	.align		4
        /*0014*/ 	.word	0xfffffffd
	.align		4
        /*0018*/ 	.word	0x00000000
	.align		4
        /*001c*/ 	.word	0xfffffffc


//--------------------- .text.triton_poi_fused_constant_pad_nd_silu_13 --------------------------
	.section	.text.triton_poi_fused_constant_pad_nd_silu_13,"ax",@progbits
	.align	128
        .global         triton_poi_fused_constant_pad_nd_silu_13
        .type           triton_poi_fused_constant_pad_nd_silu_13,@function
        .size           triton_poi_fused_constant_pad_nd_silu_13,(.L_x_1 - triton_poi_fused_constant_pad_nd_silu_13)
        .other          triton_poi_fused_constant_pad_nd_silu_13,@"STO_CUDA_ENTRY STV_DEFAULT"
triton_poi_fused_constant_pad_nd_silu_13:
.text.triton_poi_fused_constant_pad_nd_silu_13:
[----:B------:R-:W0:Y:S02]  /*0000*/  LDC R1, c[0x0][0x28] ;  /* 0x00000a00ff017b82 */ /* 0x000e240000000800 */
[----:B------:R-:W1:Y:S01]  /*0010*/  S2R R0, SR_TID.X ;  /* 0x0000000000007919 */ /* 0x000e620000002100 */
[----:B------:R-:W-:Y:S01]  /*0020*/  ULDC.64 UR4, c[0x0][0x208] ;  /* 0x0000820000047ab9 */ /* 0x000fe20000000a00 */
[----:B------:R-:W2:Y:S01]  /*0030*/  S2R R3, SR_CTAID.X ;  /* 0x0000000000037919 */ /* 0x000ea20000002500 */
[----:B-1----:R-:W-:-:S04]  /*0040*/  SHF.L.U32 R0, R0, 0x2, RZ ;  /* 0x0000000200007819 */ /* 0x002fc800000006ff */
[----:B------:R-:W-:Y:S02]  /*0050*/  LOP3.LUT R0, R0, 0x1fc, RZ, 0xc0, !PT ;  /* 0x000001fc00007812 */ /* 0x000fe400078ec0ff */
[----:B--2---:R-:W-:Y:S02]  /*0060*/  SHF.R.S32.HI R4, RZ, 0x15, R3 ;  /* 0x00000015ff047819 */ /* 0x004fe40000011403 */
[----:B------:R-:W-:Y:S02]  /*0070*/  LEA R2, R3, R0, 0xa ;  /* 0x0000000003027211 */ /* 0x000fe400078e50ff */
[----:B------:R-:W-:-:S03]  /*0080*/  SGXT R3, R4, 0x1 ;  /* 0x000000010403781a */ /* 0x000fc60000000200 */
[----:B------:R-:W-:Y:S01]  /*0090*/  IMAD.HI R0, R2, 0x7e07e07f, RZ ;  /* 0x7e07e07f02007827 */ /* 0x000fe200078e02ff */
[----:B------:R-:W-:-:S04]  /*00a0*/  LEA.HI R4, R3, R2, RZ, 0x5 ;  /* 0x0000000203047211 */ /* 0x000fc800078f28ff */
[----:B------:R-:W-:Y:S02]  /*00b0*/  SHF.R.U32.HI R5, RZ, 0x1f, R0 ;  /* 0x0000001fff057819 */ /* 0x000fe40000011600 */
[----:B------:R-:W-:Y:S02]  /*00c0*/  SHF.R.S32.HI R6, RZ, 0x5, R4 ;  /* 0x00000005ff067819 */ /* 0x000fe40000011404 */
[----:B------:R-:W-:-:S03]  /*00d0*/  LEA.HI.SX32 R9, R0, R5, 0x16 ;  /* 0x0000000500097211 */ /* 0x000fc600078fb2ff */
[----:B------:R-:W-:-:S04]  /*00e0*/  IMAD.HI R4, R6, 0x7e07e07f, RZ ;  /* 0x7e07e07f06047827 */ /* 0x000fc800078e02ff */
[----:B------:R-:W-:Y:S01]  /*00f0*/  IMAD.HI R0, R9, 0x7e07e07f, RZ ;  /* 0x7e07e07f09007827 */ /* 0x000fe200078e02ff */
[----:B------:R-:W-:-:S04]  /*0100*/  SHF.R.U32.HI R7, RZ, 0x1f, R4 ;  /* 0x0000001fff077819 */ /* 0x000fc80000011604 */
[----:B------:R-:W-:Y:S02]  /*0110*/  SHF.R.U32.HI R5, RZ, 0x1f, R0 ;  /* 0x0000001fff057819 */ /* 0x000fe40000011600 */
[----:B------:R-:W-:Y:S02]  /*0120*/  LEA.HI.SX32 R7, R4, R7, 0x1b ;  /* 0x0000000704077211 */ /* 0x000fe400078fdaff */
[----:B------:R-:W-:Y:S01]  /*0130*/  LEA.HI.SX32 R8, R0, R5, 0x1b ;  /* 0x0000000500087211 */ /* 0x000fe200078fdaff */
[----:B------:R-:W-:Y:S01]  /*0140*/  IMAD.HI R0, R2, 0x7c178275, RZ ;  /* 0x7c17827502007827 */ /* 0x000fe200078e02ff */
[----:B------:R-:W1:Y:S03]  /*0150*/  LDC.64 R4, c[0x0][0x210] ;  /* 0x00008400ff047b82 */ /* 0x000e660000000a00 */
[----:B------:R-:W-:Y:S01]  /*0160*/  IMAD R11, R7, -0x41, R6 ;  /* 0xffffffbf070b7824 */ /* 0x000fe200078e0206 */
[----:B------:R-:W-:Y:S01]  /*0170*/  SHF.R.U32.HI R7, RZ, 0x1f, R0 ;  /* 0x0000001fff077819 */ /* 0x000fe20000011600 */
[----:B------:R-:W-:-:S02]  /*0180*/  IMAD R8, R8, -0x41, R9 ;  /* 0xffffffbf08087824 */ /* 0x000fc400078e0209 */
[----:B------:R-:W-:Y:S01]  /*0190*/  IMAD R6, R9, -0x820, R2 ;  /* 0xfffff7e009067824 */ /* 0x000fe200078e0202 */
[----:B------:R-:W-:Y:S02]  /*01a0*/  LEA.HI R7, R0, R7, RZ, 0x10 ;  /* 0x0000000700077211 */ /* 0x000fe400078f80ff */
[C---:B------:R-:W-:Y:S02]  /*01b0*/  VIMNMX R11, R8.reuse, R11, !PT ;  /* 0x0000000b080b7248 */ /* 0x040fe40007fe0100 */
[----:B------:R-:W-:Y:S02]  /*01c0*/  LEA R7, R7, R6, 0x11 ;  /* 0x0000000607077211 */ /* 0x000fe400078e88ff */
[----:B------:R-:W-:Y:S02]  /*01d0*/  ISETP.GE.AND P2, PT, R11, 0x40, PT ;  /* 0x000000400b00780c */ /* 0x000fe40003f46270 */
[----:B------:R-:W-:Y:S02]  /*01e0*/  CS2R R10, SRZ ;  /* 0x00000000000a7805 */ /* 0x000fe4000001ff00 */
[----:B------:R-:W-:-:S02]  /*01f0*/  LEA R7, R8, R7, 0xb ;  /* 0x0000000708077211 */ /* 0x000fc400078e58ff */
[----:B------:R-:W-:Y:S02]  /*0200*/  CS2R R8, SRZ ;  /* 0x0000000000087805 */ /* 0x000fe4000001ff00 */
[----:B------:R-:W-:Y:S02]  /*0210*/  ISETP.LT.AND P0, PT, R2, 0x84080, !P2 ;  /* 0x000840800200780c */ /* 0x000fe40005701270 */
[----:B------:R-:W-:Y:S01]  /*0220*/  IADD3 R0, R2, 0x200, RZ ;  /* 0x0000020002007810 */ /* 0x000fe20007ffe0ff */
[----:B-1----:R-:W-:-:S04]  /*0230*/  IMAD.WIDE R6, R7, 0x4, R4 ;  /* 0x0000000407067825 */ /* 0x002fc800078e0204 */
[----:B------:R-:W-:Y:S01]  /*0240*/  IMAD.HI R12, R0, 0x7e07e07f, RZ ;  /* 0x7e07e07f000c7827 */ /* 0x000fe200078e02ff */
[----:B------:R-:W-:-:S05]  /*0250*/  LEA.HI R13, R3, R0, RZ, 0x5 ;  /* 0x00000000030d7211 */ /* 0x000fca00078f28ff */
[----:B------:R1:W2:Y:S01]  /*0260*/  @P0 LDG.E.128 R8, desc[UR4][R6.64] ;  /* 0x0000000406080981 */ /* 0x0002a2000c1e1d00 */
[----:B------:R-:W-:Y:S02]  /*0270*/  SHF.R.U32.HI R3, RZ, 0x1f, R12 ;  /* 0x0000001fff037819 */ /* 0x000fe4000001160c */
[----:B------:R-:W-:Y:S02]  /*0280*/  SHF.R.S32.HI R14, RZ, 0x5, R13 ;  /* 0x00000005ff0e7819 */ /* 0x000fe4000001140d */
[----:B------:R-:W-:-:S03]  /*0290*/  LEA.HI.SX32 R13, R12, R3, 0x16 ;  /* 0x000000030c0d7211 */ /* 0x000fc600078fb2ff */
[----:B------:R-:W-:-:S04]  /*02a0*/  IMAD.HI R3, R14, 0x7e07e07f, RZ ;  /* 0x7e07e07f0e037827 */ /* 0x000fc800078e02ff */
[----:B------:R-:W-:Y:S01]  /*02b0*/  IMAD.HI R12, R13, 0x7e07e07f, RZ ;  /* 0x7e07e07f0d0c7827 */ /* 0x000fe200078e02ff */
[----:B------:R-:W-:-:S04]  /*02c0*/  SHF.R.U32.HI R16, RZ, 0x1f, R3 ;  /* 0x0000001fff107819 */ /* 0x000fc80000011603 */
[----:B------:R-:W-:Y:S02]  /*02d0*/  SHF.R.U32.HI R15, RZ, 0x1f, R12 ;  /* 0x0000001fff0f7819 */ /* 0x000fe4000001160c */
[----:B------:R-:W-:Y:S01]  /*02e0*/  LEA.HI.SX32 R17, R3, R16, 0x1b ;  /* 0x0000001003117211 */ /* 0x000fe200078fdaff */
[----:B------:R-:W-:Y:S01]  /*02f0*/  IMAD.HI R3, R0, 0x7c178275, RZ ;  /* 0x7c17827500037827 */ /* 0x000fe200078e02ff */
[----:B------:R-:W-:-:S03]  /*0300*/  LEA.HI.SX32 R12, R12, R15, 0x1b ;  /* 0x0000000f0c0c7211 */ /* 0x000fc600078fdaff */
[----:B------:R-:W-:Y:S01]  /*0310*/  IMAD R17, R17, -0x41, R14 ;  /* 0xffffffbf11117824 */ /* 0x000fe200078e020e */
[----:B-1----:R-:W-:Y:S01]  /*0320*/  SHF.R.U32.HI R6, RZ, 0x1f, R3 ;  /* 0x0000001fff067819 */ /* 0x002fe20000011603 */
[----:B------:R-:W-:Y:S02]  /*0330*/  IMAD R12, R12, -0x41, R13 ;  /* 0xffffffbf0c0c7824 */ /* 0x000fe400078e020d */
[----:B------:R-:W-:Y:S01]  /*0340*/  IMAD R13, R13, -0x820, R0 ;  /* 0xfffff7e00d0d7824 */ /* 0x000fe200078e0200 */
[----:B------:R-:W-:Y:S02]  /*0350*/  LEA.HI R6, R3, R6, RZ, 0x10 ;  /* 0x0000000603067211 */ /* 0x000fe400078f80ff */
[----:B------:R-:W-:Y:S02]  /*0360*/  VIMNMX R17, R12, R17, !PT ;  /* 0x000000110c117248 */ /* 0x000fe40007fe0100 */
[----:B------:R-:W-:Y:S02]  /*0370*/  LEA R13, R6, R13, 0x11 ;  /* 0x0000000d060d7211 */ /* 0x000fe400078e88ff */
[----:B------:R-:W-:-:S02]  /*0380*/  CS2R R6, SRZ ;  /* 0x0000000000067805 */ /* 0x000fc4000001ff00 */
[----:B------:R-:W-:Y:S02]  /*0390*/  ISETP.GE.AND P1, PT, R17, 0x40, PT ;  /* 0x000000401100780c */ /* 0x000fe40003f26270 */
[----:B------:R-:W-:Y:S02]  /*03a0*/  LEA R13, R12, R13, 0xb ;  /* 0x0000000d0c0d7211 */ /* 0x000fe400078e58ff */
[----:B------:R-:W-:-:S03]  /*03b0*/  ISETP.LT.AND P6, PT, R0, 0x84080, !P1 ;  /* 0x000840800000780c */ /* 0x000fc60004fc1270 */
[----:B------:R-:W-:Y:S01]  /*03c0*/  IMAD.WIDE R14, R13, 0x4, R4 ;  /* 0x000000040d0e7825 */ /* 0x000fe200078e0204 */
[----:B------:R-:W-:-:S09]  /*03d0*/  CS2R R4, SRZ ;  /* 0x0000000000047805 */ /* 0x000fd2000001ff00 */
[----:B------:R1:W3:Y:S01]  /*03e0*/  @P6 LDG.E.128 R4, desc[UR4][R14.64] ;  /* 0x000000040e046981 */ /* 0x0002e2000c1e1d00 */
[----:B--2---:R-:W-:Y:S02]  /*03f0*/  SEL R8, R8, RZ, P0 ;  /* 0x000000ff08087207 */ /* 0x004fe40000000000 */
[----:B------:R-:W-:Y:S02]  /*0400*/  SEL R12, R9, RZ, P0 ;  /* 0x000000ff090c7207 */ /* 0x000fe40000000000 */
[----:B------:R-:W-:Y:S01]  /*0410*/  SEL R10, R10, RZ, P0 ;  /* 0x000000ff0a0a7207 */ /* 0x000fe20000000000 */
[----:B------:R-:W-:Y:S01]  /*0420*/  FADD R3, RZ, -R8 ;  /* 0x80000008ff037221 */ /* 0x000fe20000000000 */
[----:B------:R-:W-:Y:S01]  /*0430*/  SEL R13, R11, RZ, P0 ;  /* 0x000000ff0b0d7207 */ /* 0x000fe20000000000 */
[----:B------:R-:W-:Y:S02]  /*0440*/  HFMA2.MMA R11, -RZ, RZ, 1.625, 0 ;  /* 0x3e800000ff0b7435 */ /* 0x000fe400000001ff */
[----:B------:R-:W-:Y:S01]  /*0450*/  FMUL R16, R3, 1.4426950216293334961 ;  /* 0x3fb8aa3b03107820 */ /* 0x000fe20000400000 */
[----:B------:R-:W-:-:S04]  /*0460*/  FADD R3, RZ, -R12 ;  /* 0x8000000cff037221 */ /* 0x000fc80000000000 */
[----:B------:R-:W-:Y:S01]  /*0470*/  FSETP.GEU.AND P3, PT, R16, -126, PT ;  /* 0xc2fc00001000780b */ /* 0x000fe20003f6e000 */
[----:B------:R-:W-:Y:S01]  /*0480*/  FMUL R18, R3, 1.4426950216293334961 ;  /* 0x3fb8aa3b03127820 */ /* 0x000fe20000400000 */
[----:B------:R-:W-:-:S04]  /*0490*/  FADD R3, RZ, -R10 ;  /* 0x8000000aff037221 */ /* 0x000fc80000000000 */
[----:B------:R-:W-:Y:S01]  /*04a0*/  FMUL R19, R3, 1.4426950216293334961 ;  /* 0x3fb8aa3b03137820 */ /* 0x000fe20000400000 */
[----:B------:R-:W-:-:S04]  /*04b0*/  FSETP.GEU.AND P5, PT, R18, -126, PT ;  /* 0xc2fc00001200780b */ /* 0x000fc80003fae000 */
[----:B------:R-:W-:Y:S02]  /*04c0*/  FSETP.GEU.AND P4, PT, R19, -126, PT ;  /* 0xc2fc00001300780b */ /* 0x000fe40003f8e000 */
[----:B------:R-:W-:-:S04]  /*04d0*/  @!P3 FMUL R16, R16, 0.5 ;  /* 0x3f0000001010b820 */ /* 0x000fc80000400000 */
[----:B------:R-:W2:Y:S03]  /*04e0*/  MUFU.EX2 R9, R16 ;  /* 0x0000001000097308 */ /* 0x000ea60000000800 */
[----:B------:R-:W-:-:S04]  /*04f0*/  @!P5 FMUL R18, R18, 0.5 ;  /* 0x3f0000001212d820 */ /* 0x000fc80000400000 */
[----:B------:R-:W-:Y:S01]  /*0500*/  @!P4 FMUL R19, R19, 0.5 ;  /* 0x3f0000001313c820 */ /* 0x000fe20000400000 */
[----:B--2---:R-:W-:-:S04]  /*0510*/  @!P3 FMUL R9, R9, R9 ;  /* 0x000000090909b220 */ /* 0x004fc80000400000 */
[----:B-1----:R-:W-:Y:S01]  /*0520*/  FADD R15, R9, 1 ;  /* 0x3f800000090f7421 */ /* 0x002fe20000000000 */
[----:B------:R-:W-:Y:S01]  /*0530*/  FADD R9, RZ, -R13 ;  /* 0x8000000dff097221 */ /* 0x000fe20000000000 */
[----:B---3--:R-:W-:-:S03]  /*0540*/  SEL R3, R4, RZ, P6 ;  /* 0x000000ff04037207 */ /* 0x008fc60003000000 */
[----:B------:R-:W-:Y:S01]  /*0550*/  FMUL R20, R9, 1.4426950216293334961 ;  /* 0x3fb8aa3b09147820 */ /* 0x000fe20000400000 */
[----:B------:R-:W-:Y:S01]  /*0560*/  SEL R9, R5, RZ, P6 ;  /* 0x000000ff05097207 */ /* 0x000fe20003000000 */
[----:B------:R-:W1:Y:S01]  /*0570*/  MUFU.EX2 R4, R18 ;  /* 0x0000001200047308 */ /* 0x000e620000000800 */
[----:B------:R-:W-:Y:S01]  /*0580*/  FSETP.GT.AND P3, PT, R15, 8.50705917302346158658e+37, PT ;  /* 0x7e8000000f00780b */ /* 0x000fe20003f64000 */
[----:B------:R-:W-:Y:S01]  /*0590*/  FADD R5, RZ, -R3 ;  /* 0x80000003ff057221 */ /* 0x000fe20000000000 */
[----:B------:R-:W-:Y:S01]  /*05a0*/  SEL R6, R6, RZ, P6 ;  /* 0x000000ff06067207 */ /* 0x000fe20003000000 */
[----:B------:R-:W-:Y:S01]  /*05b0*/  FADD R16, RZ, -R9 ;  /* 0x80000009ff107221 */ /* 0x000fe20000000000 */
[----:B------:R-:W-:Y:S01]  /*05c0*/  SEL R7, R7, RZ, P6 ;  /* 0x000000ff07077207 */ /* 0x000fe20003000000 */
[----:B------:R-:W-:Y:S01]  /*05d0*/  FMUL R21, R5, 1.4426950216293334961 ;  /* 0x3fb8aa3b05157820 */ /* 0x000fe20000400000 */
[----:B------:R-:W-:Y:S01]  /*05e0*/  FSETP.GEU.AND P0, PT, R20, -126, PT ;  /* 0xc2fc00001400780b */ /* 0x000fe20003f0e000 */
[----:B------:R2:W3:Y:S01]  /*05f0*/  MUFU.EX2 R5, R19 ;  /* 0x0000001300057308 */ /* 0x0004e20000000800 */
[----:B------:R-:W-:Y:S01]  /*0600*/  FADD R17, RZ, -R6 ;  /* 0x80000006ff117221 */ /* 0x000fe20000000000 */
[----:B------:R-:W-:Y:S01]  /*0610*/  FMUL R22, R16, 1.4426950216293334961 ;  /* 0x3fb8aa3b10167820 */ /* 0x000fe20000400000 */
[----:B------:R-:W-:Y:S01]  /*0620*/  FSEL R14, R11, 1, P3 ;  /* 0x3f8000000b0e7808 */ /* 0x000fe20001800000 */
[----:B------:R-:W-:Y:S01]  /*0630*/  FADD R16, RZ, -R7 ;  /* 0x80000007ff107221 */ /* 0x000fe20000000000 */
[----:B------:R-:W-:Y:S01]  /*0640*/  FMUL R17, R17, 1.4426950216293334961 ;  /* 0x3fb8aa3b11117820 */ /* 0x000fe20000400000 */
[----:B------:R-:W-:Y:S01]  /*0650*/  @P3 FMUL R15, R15, 0.25 ;  /* 0x3e8000000f0f3820 */ /* 0x000fe20000400000 */
[----:B------:R-:W-:Y:S01]  /*0660*/  FSETP.GEU.AND P3, PT, R21, -126, PT ;  /* 0xc2fc00001500780b */ /* 0x000fe20003f6e000 */
[----:B-1----:R-:W-:Y:S01]  /*0670*/  @!P5 FMUL R4, R4, R4 ;  /* 0x000000040404d220 */ /* 0x002fe20000400000 */
[----:B------:R-:W-:Y:S01]  /*0680*/  FSETP.GEU.AND P6, PT, R22, -126, PT ;  /* 0xc2fc00001600780b */ /* 0x000fe20003fce000 */
[----:B--2---:R-:W-:Y:S01]  /*0690*/  FMUL R19, R16, 1.4426950216293334961 ;  /* 0x3fb8aa3b10137820 */ /* 0x004fe20000400000 */
[----:B------:R-:W-:Y:S01]  /*06a0*/  FSETP.GEU.AND P5, PT, R17, -126, PT ;  /* 0xc2fc00001100780b */ /* 0x000fe20003fae000 */
[----:B------:R-:W-:Y:S01]  /*06b0*/  @!P0 FMUL R20, R20, 0.5 ;  /* 0x3f00000014148820 */ /* 0x000fe20000400000 */
[----:B------:R-:W-:Y:S01]  /*06c0*/  FADD R16, R4, 1 ;  /* 0x3f80000004107421 */ /* 0x000fe20000000000 */
[----:B------:R-:W1:Y:S01]  /*06d0*/  MUFU.RCP R15, R15 ;  /* 0x0000000f000f7308 */ /* 0x000e620000001000 */
[----:B---3--:R-:W-:Y:S01]  /*06e0*/  @!P4 FMUL R5, R5, R5 ;  /* 0x000000050505c220 */ /* 0x008fe20000400000 */
[----:B------:R-:W-:-:S03]  /*06f0*/  FSETP.GEU.AND P4, PT, R19, -126, PT ;  /* 0xc2fc00001300780b */ /* 0x000fc60003f8e000 */
[----:B------:R-:W-:Y:S01]  /*0700*/  FADD R5, R5, 1 ;  /* 0x3f80000005057421 */ /* 0x000fe20000000000 */
[----:B------:R-:W-:Y:S02]  /*0710*/  @!P3 FMUL R21, R21, 0.5 ;  /* 0x3f0000001515b820 */ /* 0x000fe40000400000 */
[----:B------:R-:W2:Y:S01]  /*0720*/  MUFU.EX2 R20, R20 ;  /* 0x0000001400147308 */ /* 0x000ea20000000800 */
[----:B------:R-:W-:Y:S01]  /*0730*/  @!P6 FMUL R22, R22, 0.5 ;  /* 0x3f0000001616e820 */ /* 0x000fe20000400000 */
[----:B------:R-:W-:-:S05]  /*0740*/  @!P5 FMUL R17, R17, 0.5 ;  /* 0x3f0000001111d820 */ /* 0x000fca0000400000 */
[----:B------:R-:W-:Y:S01]  /*0750*/  @!P4 FMUL R19, R19, 0.5 ;  /* 0x3f0000001313c820 */ /* 0x000fe20000400000 */
[----:B------:R-:W3:Y:S01]  /*0760*/  MUFU.EX2 R21, R21 ;  /* 0x0000001500157308 */ /* 0x000ee20000000800 */
[----:B-1----:R-:W-:-:S04]  /*0770*/  FMUL R15, R15, R14 ;  /* 0x0000000e0f0f7220 */ /* 0x002fc80000400000 */
[----:B------:R-:W-:Y:S01]  /*0780*/  FMUL R8, R8, R15 ;  /* 0x0000000f08087220 */ /* 0x000fe20000400000 */
[----:B--2---:R-:W-:Y:S02]  /*0790*/  @!P0 FMUL R20, R20, R20 ;  /* 0x0000001414148220 */ /* 0x004fe40000400000 */
[----:B------:R-:W1:Y:S01]  /*07a0*/  MUFU.EX2 R22, R22 ;  /* 0x0000001600167308 */ /* 0x000e620000000800 */
[----:B------:R-:W-:Y:S01]  /*07b0*/  FSETP.GT.AND P0, PT, R16, 8.50705917302346158658e+37, PT ;  /* 0x7e8000001000780b */ /* 0x000fe20003f04000 */
[----:B------:R-:W-:Y:S01]  /*07c0*/  FADD R20, R20, 1 ;  /* 0x3f80000014147421 */ /* 0x000fe20000000000 */
[----:B---3--:R-:W-:-:S05]  /*07d0*/  @!P3 FMUL R21, R21, R21 ;  /* 0x000000151515b220 */ /* 0x008fca0000400000 */
[----:B------:R-:W2:Y:S01]  /*07e0*/  MUFU.EX2 R18, R17 ;  /* 0x0000001100127308 */ /* 0x000ea20000000800 */
[----:B------:R-:W-:Y:S01]  /*07f0*/  FSETP.GT.AND P3, PT, R5, 8.50705917302346158658e+37, PT ;  /* 0x7e8000000500780b */ /* 0x000fe20003f64000 */
[----:B------:R-:W-:Y:S01]  /*0800*/  FADD R25, R21, 1 ;  /* 0x3f80000015197421 */ /* 0x000fe20000000000 */
[----:B------:R-:W-:-:S03]  /*0810*/  FSEL R21, R11, 1, P0 ;  /* 0x3f8000000b157808 */ /* 0x000fc60000000000 */
[----:B------:R-:W-:Y:S01]  /*0820*/  @P0 FMUL R16, R16, 0.25 ;  /* 0x3e80000010100820 */ /* 0x000fe20000400000 */
[----:B-1----:R-:W-:Y:S01]  /*0830*/  @!P6 FMUL R22, R22, R22 ;  /* 0x000000161616e220 */ /* 0x002fe20000400000 */
[----:B------:R1:W3:Y:S01]  /*0840*/  MUFU.EX2 R4, R19 ;  /* 0x0000001300047308 */ /* 0x0002e20000000800 */
[----:B------:R-:W-:Y:S02]  /*0850*/  FSETP.GT.AND P6, PT, R20, 8.50705917302346158658e+37, PT ;  /* 0x7e8000001400780b */ /* 0x000fe40003fc4000 */
[C---:B------:R-:W-:Y:S02]  /*0860*/  FSEL R24, R11.reuse, 1, P3 ;  /* 0x3f8000000b187808 */ /* 0x040fe40001800000 */
[----:B------:R-:W-:Y:S01]  /*0870*/  FSEL R27, R11, 1, P6 ;  /* 0x3f8000000b1b7808 */ /* 0x000fe20003000000 */
[----:B------:R-:W-:Y:S01]  /*0880*/  @P3 FMUL R5, R5, 0.25 ;  /* 0x3e80000005053820 */ /* 0x000fe20000400000 */
[----:B--2---:R-:W-:Y:S01]  /*0890*/  @!P5 FMUL R18, R18, R18 ;  /* 0x000000121212d220 */ /* 0x004fe20000400000 */
[----:B------:R-:W-:Y:S01]  /*08a0*/  FSETP.GT.AND P5, PT, R25, 8.50705917302346158658e+37, PT ;  /* 0x7e8000001900780b */ /* 0x000fe20003fa4000 */
[----:B-1----:R-:W-:Y:S01]  /*08b0*/  FADD R19, R22, 1 ;  /* 0x3f80000016137421 */ /* 0x002fe20000000000 */
[----:B------:R1:W2:Y:S01]  /*08c0*/  MUFU.RCP R17, R5 ;  /* 0x0000000500117308 */ /* 0x0002a20000001000 */
[----:B------:R-:W-:Y:S01]  /*08d0*/  FADD R22, R18, 1 ;  /* 0x3f80000012167421 */ /* 0x000fe20000000000 */
[----:B------:R-:W-:-:S02]  /*08e0*/  FSEL R15, R11, 1, P5 ;  /* 0x3f8000000b0f7808 */ /* 0x000fc40002800000 */
[----:B------:R-:W-:Y:S01]  /*08f0*/  FSETP.GT.AND P0, PT, R19, 8.50705917302346158658e+37, PT ;  /* 0x7e8000001300780b */ /* 0x000fe20003f04000 */
[----:B---3--:R-:W-:Y:S01]  /*0900*/  @!P4 FMUL R4, R4, R4 ;  /* 0x000000040404c220 */ /* 0x008fe20000400000 */
[----:B------:R-:W-:Y:S01]  /*0910*/  FSETP.GT.AND P4, PT, R22, 8.50705917302346158658e+37, PT ;  /* 0x7e8000001600780b */ /* 0x000fe20003f84000 */
[----:B------:R-:W-:Y:S01]  /*0920*/  @P6 FMUL R20, R20, 0.25 ;  /* 0x3e80000014146820 */ /* 0x000fe20000400000 */
[----:B------:R-:W3:Y:S01]  /*0930*/  MUFU.RCP R16, R16 ;  /* 0x0000001000107308 */ /* 0x000ee20000001000 */
[----:B------:R-:W-:Y:S01]  /*0940*/  FADD R23, R4, 1 ;  /* 0x3f80000004177421 */ /* 0x000fe20000000000 */
[----:B------:R-:W-:Y:S01]  /*0950*/  ISETP.GE.AND P6, PT, R0, 0x84080, PT ;  /* 0x000840800000780c */ /* 0x000fe20003fc6270 */
[----:B-1----:R-:W1:Y:S01]  /*0960*/  LDC.64 R4, c[0x0][0x218] ;  /* 0x00008600ff047b82 */ /* 0x002e620000000a00 */
[----:B------:R-:W-:Y:S02]  /*0970*/  @P5 FMUL R25, R25, 0.25 ;  /* 0x3e80000019195820 */ /* 0x000fe40000400000 */
[----:B------:R-:W-:Y:S01]  /*0980*/  FSETP.GT.AND P3, PT, R23, 8.50705917302346158658e+37, PT ;  /* 0x7e8000001700780b */ /* 0x000fe20003f64000 */
[----:B--2---:R-:W-:Y:S01]  /*0990*/  FMUL R17, R17, R24 ;  /* 0x0000001811117220 */ /* 0x004fe20000400000 */
[----:B------:R-:W2:Y:S01]  /*09a0*/  MUFU.RCP R20, R20 ;  /* 0x0000001400147308 */ /* 0x000ea20000001000 */
[----:B------:R-:W-:-:S02]  /*09b0*/  @P0 FMUL R19, R19, 0.25 ;  /* 0x3e80000013130820 */ /* 0x000fc40000400000 */
[----:B------:R-:W-:Y:S01]  /*09c0*/  @P4 FMUL R22, R22, 0.25 ;  /* 0x3e80000016164820 */ /* 0x000fe20000400000 */
[----:B------:R-:W-:Y:S01]  /*09d0*/  FMUL R14, R10, R17 ;  /* 0x000000110a0e7220 */ /* 0x000fe20000400000 */
[----:B------:R-:W-:Y:S01]  /*09e0*/  FSEL R10, R11, 1, P0 ;  /* 0x3f8000000b0a7808 */ /* 0x000fe20000000000 */
[----:B---3--:R-:W-:Y:S02]  /*09f0*/  FMUL R21, R16, R21 ;  /* 0x0000001510157220 */ /* 0x008fe40000400000 */
[----:B------:R-:W3:Y:S01]  /*0a00*/  MUFU.RCP R19, R19 ;  /* 0x0000001300137308 */ /* 0x000ee20000001000 */
[----:B------:R-:W-:Y:S02]  /*0a10*/  ISETP.GE.AND P0, PT, R2, 0x84080, PT ;  /* 0x000840800200780c */ /* 0x000fe40003f06270 */
[----:B------:R-:W-:Y:S01]  /*0a20*/  @P3 FMUL R23, R23, 0.25 ;  /* 0x3e80000017173820 */ /* 0x000fe20000400000 */
[----:B------:R-:W-:Y:S01]  /*0a30*/  FMUL R0, R12, R21 ;  /* 0x000000150c007220 */ /* 0x000fe20000400000 */
[----:B------:R-:W-:Y:S01]  /*0a40*/  FSEL R12, R11, 1, P3 ;  /* 0x3f8000000b0c7808 */ /* 0x000fe20001800000 */
[----:B--2---:R-:W-:-:S02]  /*0a50*/  FMUL R20, R20, R27 ;  /* 0x0000001b14147220 */ /* 0x004fc40000400000 */
[----:B------:R-:W2:Y:S01]  /*0a60*/  MUFU.RCP R22, R22 ;  /* 0x0000001600167308 */ /* 0x000ea20000001000 */
[----:B------:R-:W-:Y:S01]  /*0a70*/  SEL R14, R14, RZ, !P2 ;  /* 0x000000ff0e0e7207 */ /* 0x000fe20005000000 */
[----:B------:R-:W-:Y:S01]  /*0a80*/  FMUL R20, R13, R20 ;  /* 0x000000140d147220 */ /* 0x000fe20000400000 */
[----:B------:R-:W-:Y:S01]  /*0a90*/  FSEL R13, R11, 1, P4 ;  /* 0x3f8000000b0d7808 */ /* 0x000fe20002000000 */
[----:B-1----:R-:W-:-:S04]  /*0aa0*/  IMAD.WIDE R4, R2, 0x4, R4 ;  /* 0x0000000402047825 */ /* 0x002fc800078e0204 */
[----:B---3--:R-:W-:Y:S01]  /*0ab0*/  FMUL R10, R19, R10 ;  /* 0x0000000a130a7220 */ /* 0x008fe20000400000 */
[----:B------:R-:W1:Y:S03]  /*0ac0*/  MUFU.RCP R18, R25 ;  /* 0x0000001900127308 */ /* 0x000e660000001000 */
[----:B------:R-:W-:Y:S01]  /*0ad0*/  FMUL R10, R9, R10 ;  /* 0x0000000a090a7220 */ /* 0x000fe20000400000 */
[----:B--2---:R-:W-:-:S04]  /*0ae0*/  FMUL R11, R22, R13 ;  /* 0x0000000d160b7220 */ /* 0x004fc80000400000 */
[----:B------:R-:W2:Y:S01]  /*0af0*/  MUFU.RCP R23, R23 ;  /* 0x0000001700177308 */ /* 0x000ea20000001000 */
[----:B------:R-:W-:Y:S01]  /*0b00*/  SEL R13, R0, RZ, !P2 ;  /* 0x000000ff000d7207 */ /* 0x000fe20005000000 */
[----:B------:R-:W-:Y:S01]  /*0b10*/  FMUL R11, R6, R11 ;  /* 0x0000000b060b7220 */ /* 0x000fe20000400000 */
[----:B------:R-:W-:Y:S01]  /*0b20*/  SEL R9, R10, RZ, !P1 ;  /* 0x000000ff0a097207 */ /* 0x000fe20004800000 */
[----:B-1----:R-:W-:Y:S01]  /*0b30*/  FMUL R18, R18, R15 ;  /* 0x0000000f12127220 */ /* 0x002fe20000400000 */
[----:B------:R-:W-:Y:S02]  /*0b40*/  SEL R15, R20, RZ, !P2 ;  /* 0x000000ff140f7207 */ /* 0x000fe40005000000 */
[----:B------:R-:W-:Y:S01]  /*0b50*/  SEL R10, R11, RZ, !P1 ;  /* 0x000000ff0b0a7207 */ /* 0x000fe20004800000 */
[----:B------:R-:W-:Y:S01]  /*0b60*/  FMUL R18, R3, R18 ;  /* 0x0000001203127220 */ /* 0x000fe20000400000 */
[----:B--2---:R-:W-:Y:S01]  /*0b70*/  FMUL R16, R23, R12 ;  /* 0x0000000c17107220 */ /* 0x004fe20000400000 */
[----:B------:R-:W-:-:S03]  /*0b80*/  SEL R12, R8, RZ, !P2 ;  /* 0x000000ff080c7207 */ /* 0x000fc60005000000 */
[----:B------:R-:W-:Y:S01]  /*0b90*/  SEL R8, R18, RZ, !P1 ;  /* 0x000000ff12087207 */ /* 0x000fe20004800000 */
[----:B------:R-:W-:Y:S01]  /*0ba0*/  FMUL R16, R7, R16 ;  /* 0x0000001007107220 */ /* 0x000fe20000400000 */
[----:B------:R1:W-:Y:S04]  /*0bb0*/  @!P0 STG.E.128 desc[UR4][R4.64], R12 ;  /* 0x0000000c04008986 */ /* 0x0003e8000c101d04 */
[----:B------:R-:W-:Y:S01]  /*0bc0*/  SEL R11, R16, RZ, !P1 ;  /* 0x000000ff100b7207 */ /* 0x000fe20004800000 */
[----:B------:R-:W-:Y:S06]  /*0bd0*/  @P6 EXIT ;  /* 0x000000000000694d */ /* 0x000fec0003800000 */
[----:B------:R-:W-:Y:S01]  /*0be0*/  STG.E.128 desc[UR4][R4.64+0x800], R8 ;  /* 0x0008000804007986 */ /* 0x000fe2000c101d04 */
[----:B------:R-:W-:Y:S05]  /*0bf0*/  EXIT ;  /* 0x000000000000794d */ /* 0x000fea0003800000 */
.L_x_0:
[----:B------:R-:W-:-:S00]  /*0c00*/  BRA `(.L_x_0) ;  /* 0xfffffffc00fc7947 */ /* 0x000fc0000383ffff */
[----:B------:R-:W-:-:S00]  /*0c10*/  NOP ;  /* 0x0000000000007918 */ /* 0x000fc00000000000 */
        /* <DEDUP_REMOVED lines=14> */
.L_x_1:


//--------------------- .nv.constant0.triton_poi_fused_constant_pad_nd_silu_13 --------------------------
	.section	.nv.constant0.triton_poi_fused_constant_pad_nd_silu_13,"a",@progbits
	.sectionflags	@""
	.align	4
.nv.constant0.triton_poi_fused_constant_pad_nd_silu_13:
	.zero		548
